	.headerflags	@"EF_CUDA_TEXMODE_UNIFIED EF_CUDA_64BIT_ADDRESS EF_CUDA_ACCELERATORS EF_CUDA_SM90 EF_CUDA_VIRTUAL_SM(EF_CUDA_SM90)"
	.elftype	@"ET_EXEC"


//--------------------- .nv.info                  --------------------------
	.section	.nv.info,"",@"SHT_CUDA_INFO"
	.align	4


	//----- nvinfo : EIATTR_REGCOUNT
	.align		4
        /*0000*/ 	.byte	0x04, 0x2f
        /*0002*/ 	.short	(.L_1 - .L_0)
	.align		4
.L_0:
        /*0004*/ 	.word	index@(triton_poi_fused_convolution_2)
        /*0008*/ 	.word	0x0000000c


	//----- nvinfo : EIATTR_MIN_STACK_SIZE
	.align		4
.L_1:
        /*000c*/ 	.byte	0x04, 0x12
        /*000e*/ 	.short	(.L_3 - .L_2)
	.align		4
.L_2:
        /*0010*/ 	.word	index@(triton_poi_fused_convolution_2)
        /*0014*/ 	.word	0x00000000


	//----- nvinfo : EIATTR_FRAME_SIZE
	.align		4
.L_3:
        /*0018*/ 	.byte	0x04, 0x11
        /*001a*/ 	.short	(.L_5 - .L_4)
	.align		4
.L_4:
        /*001c*/ 	.word	index@(triton_poi_fused_convolution_2)
        /*0020*/ 	.word	0x00000000


	//----- nvinfo : EIATTR_MIN_STACK_SIZE
	.align		4
.L_5:
        /*0024*/ 	.byte	0x04, 0x12
        /*0026*/ 	.short	(.L_7 - .L_6)
	.align		4
.L_6:
        /*0028*/ 	.word	index@(triton_poi_fused_convolution_2)
        /*002c*/ 	.word	0x00000000
.L_7:


//--------------------- .nv.info.triton_poi_fused_convolution_2 --------------------------
	.section	.nv.info.triton_poi_fused_convolution_2,"",@"SHT_CUDA_INFO"
	.sectionflags	@""
	.align	4


	//----- nvinfo : EIATTR_CUDA_API_VERSION
	.align		4
        /*0000*/ 	.byte	0x04, 0x37
        /*0002*/ 	.short	(.L_9 - .L_8)
.L_8:
        /*0004*/ 	.word	0x0000007c


	//----- nvinfo : EIATTR_KPARAM_INFO
	.align		4
.L_9:
        /*0008*/ 	.byte	0x04, 0x17
        /*000a*/ 	.short	(.L_11 - .L_10)
.L_10:
        /*000c*/ 	.word	0x00000000
        /*0010*/ 	.short	0x0002
        /*0012*/ 	.short	0x0010
        /*0014*/ 	.byte	0x00, 0xf0, 0x11, 0x00


	//----- nvinfo : EIATTR_KPARAM_INFO
	.align		4
.L_11:
        /*0018*/ 	.byte	0x04, 0x17
        /*001a*/ 	.short	(.L_13 - .L_12)
.L_12:
        /*001c*/ 	.word	0x00000000
        /*0020*/ 	.short	0x0001
        /*0022*/ 	.short	0x0008
        /*0024*/ 	.byte	0x00, 0xf4, 0x21, 0x00


	//----- nvinfo : EIATTR_KPARAM_INFO
	.align		4
.L_13:
        /*0028*/ 	.byte	0x04, 0x17
        /*002a*/ 	.short	(.L_15 - .L_14)
.L_14:
        /*002c*/ 	.word	0x00000000
        /*0030*/ 	.short	0x0000
        /*0032*/ 	.short	0x0000
        /*0034*/ 	.byte	0x00, 0xf4, 0x21, 0x00


	//----- nvinfo : EIATTR_SPARSE_MMA_MASK
	.align		4
.L_15:
        /*0038*/ 	.byte	0x03, 0x50
        /*003a*/ 	.short	0x0000


	//----- nvinfo : EIATTR_MAXREG_COUNT
	.align		4
        /*003c*/ 	.byte	0x03, 0x1b
        /*003e*/ 	.short	0x00ff


	//----- nvinfo : EIATTR_EXIT_INSTR_OFFSETS
	.align		4
        /*0040*/ 	.byte	0x04, 0x1c
        /*0042*/ 	.short	(.L_17 - .L_16)


	//   ....[0]....
.L_16:
        /*0044*/ 	.word	0x00000140


	//   ....[1]....
        /*0048*/ 	.word	0x00000160


	//----- nvinfo : EIATTR_REQNTID
	.align		4
.L_17:
        /*004c*/ 	.byte	0x04, 0x10
        /*004e*/ 	.short	(.L_19 - .L_18)
.L_18:
        /*0050*/ 	.word	0x00000080
        /*0054*/ 	.word	0x00000001
        /*0058*/ 	.word	0x00000001


	//----- nvinfo : EIATTR_CBANK_PARAM_SIZE
	.align		4
.L_19:
        /*005c*/ 	.byte	0x03, 0x19
        /*005e*/ 	.short	0x0014


	//----- nvinfo : EIATTR_PARAM_CBANK
	.align		4
        /*0060*/ 	.byte	0x04, 0x0a
        /*0062*/ 	.short	(.L_21 - .L_20)
	.align		4
.L_20:
        /*0064*/ 	.word	index@(.nv.constant0.triton_poi_fused_convolution_2)
        /*0068*/ 	.short	0x0210
        /*006a*/ 	.short	0x0014


	//----- nvinfo : EIATTR_SW_WAR
	.align		4
.L_21:
        /*006c*/ 	.byte	0x04, 0x36
        /*006e*/ 	.short	(.L_23 - .L_22)
.L_22:
        /*0070*/ 	.word	0x00000008
.L_23:


//--------------------- .nv.callgraph             --------------------------
	.section	.nv.callgraph,"",@"SHT_CUDA_CALLGRAPH"
	.align	4
	.sectionentsize	8
	.align		4
        /*0000*/ 	.word	0x00000000
	.align		4
        /*0004*/ 	.word	0xffffffff
	.align		4
        /*0008*/ 	.word	0x00000000
	.align		4
        /*000c*/ 	.word	0xfffffffe
	.align		4
        /*0010*/ 	.word	0x00000000
	.align		4
        /*0014*/ 	.word	0xfffffffd
	.align		4
        /*0018*/ 	.word	0x00000000
	.align		4
        /*001c*/ 	.word	0xfffffffc


//--------------------- .text.triton_poi_fused_convolution_2 --------------------------
	.section	.text.triton_poi_fused_convolution_2,"ax",@progbits
	.align	128
        .global         triton_poi_fused_convolution_2
        .type           triton_poi_fused_convolution_2,@function
        .size           triton_poi_fused_convolution_2,(.L_x_1 - triton_poi_fused_convolution_2)
        .other          triton_poi_fused_convolution_2,@"STO_CUDA_ENTRY STV_DEFAULT"
triton_poi_fused_convolution_2:
.text.triton_poi_fused_convolution_2:
[----:B------:R-:W0:Y:S02]  /*0000*/  LDC R1, c[0x0][0x28] ;  /* 0x00000a00ff017b82 */ /* 0x000e240000000800 */
[----:B------:R-:W1:Y:S01]  /*0010*/  S2R R0, SR_TID.X ;  /* 0x0000000000007919 */ /* 0x000e620000002100 */
[----:B------:R-:W2:Y:S01]  /*0020*/  LDC.64 R2, c[0x0][0x210] ;  /* 0x00008400ff027b82 */ /* 0x000ea20000000a00 */
[----:B------:R-:W-:Y:S01]  /*0030*/  ULDC.64 UR4, c[0x0][0x208] ;  /* 0x0000820000047ab9 */ /* 0x000fe20000000a00 */
[----:B------:R-:W3:Y:S06]  /*0040*/  S2R R7, SR_CTAID.X ;  /* 0x0000000000077919 */ /* 0x000eec0000002500 */
[----:B------:R-:W4:Y:S01]  /*0050*/  LDC.64 R4, c[0x0][0x218] ;  /* 0x00008600ff047b82 */ /* 0x000f220000000a00 */
[----:B-1----:R-:W-:-:S02]  /*0060*/  LOP3.LUT R0, R0, 0x7f, RZ, 0xc0, !PT ;  /* 0x0000007f00007812 */ /* 0x002fc400078ec0ff */
[----:B---3--:R-:W-:-:S03]  /*0070*/  SHF.R.S32.HI R6, RZ, 0x18, R7 ;  /* 0x00000018ff067819 */ /* 0x008fc60000011407 */
[----:B------:R-:W-:Y:S01]  /*0080*/  IMAD R7, R7, 0x80, R0 ;  /* 0x0000008007077824 */ /* 0x000fe200078e0200 */
[----:B------:R-:W-:-:S03]  /*0090*/  SGXT R0, R6, 0x1 ;  /* 0x000000010600781a */ /* 0x000fc60000000200 */
[C---:B--2---:R-:W-:Y:S01]  /*00a0*/  IMAD.WIDE R2, R7.reuse, 0x4, R2 ;  /* 0x0000000407027825 */ /* 0x044fe200078e0202 */
[----:B------:R-:W-:Y:S02]  /*00b0*/  ISETP.GE.AND P0, PT, R7, 0x100, PT ;  /* 0x000001000700780c */ /* 0x000fe40003f06270 */
[----:B------:R-:W-:Y:S01]  /*00c0*/  LEA.HI R0, R0, R7, RZ, 0x6 ;  /* 0x0000000700007211 */ /* 0x000fe200078f30ff */
[----:B------:R-:W-:-:S03]  /*00d0*/  IMAD.MOV.U32 R7, RZ, RZ, RZ ;  /* 0x000000ffff077224 */ /* 0x000fc600078e00ff */
[----:B------:R-:W-:Y:S01]  /*00e0*/  SHF.R.S32.HI R9, RZ, 0x6, R0 ;  /* 0x00000006ff097819 */ /* 0x000fe20000011400 */
[----:B------:R-:W-:-:S04]  /*00f0*/  IMAD.MOV.U32 R0, RZ, RZ, RZ ;  /* 0x000000ffff007224 */ /* 0x000fc800078e00ff */
[----:B----4-:R-:W-:Y:S02]  /*0100*/  IMAD.WIDE R4, R9, 0x4, R4 ;  /* 0x0000000409047825 */ /* 0x010fe400078e0204 */
[----:B------:R-:W2:Y:S04]  /*0110*/  @!P0 LDG.E R0, desc[UR4][R2.64] ;  /* 0x0000000402008981 */ /* 0x000ea8000c1e1900 */
[----:B------:R-:W2:Y:S02]  /*0120*/  @!P0 LDG.E.EL R7, desc[UR4][R4.64] ;  /* 0x0000000404078981 */ /* 0x000ea4000c2e1900 */
[----:B--2---:R-:W-:Y:S01]  /*0130*/  FADD R7, R7, R0 ;  /* 0x0000000007077221 */ /* 0x004fe20000000000 */
[----:B------:R-:W-:Y:S06]  /*0140*/  @P0 EXIT ;  /* 0x000000000000094d */ /* 0x000fec0003800000 */
[----:B------:R-:W-:Y:S01]  /*0150*/  STG.E desc[UR4][R2.64], R7 ;  /* 0x0000000702007986 */ /* 0x000fe2000c101904 */
[----:B------:R-:W-:Y:S05]  /*0160*/  EXIT ;  /* 0x000000000000794d */ /* 0x000fea0003800000 */
.L_x_0:
[----:B------:R-:W-:-:S00]  /*0170*/  BRA `(.L_x_0) ;  /* 0xfffffffc00fc7947 */ /* 0x000fc0000383ffff */
[----:B------:R-:W-:-:S00]  /*0180*/  NOP ;  /* 0x0000000000007918 */ /* 0x000fc00000000000 */
[----:B------:R-:W-:-:S00]  /*0190*/  NOP ;  /* 0x0000000000007918 */ /* 0x000fc00000000000 */
[----:B------:R-:W-:-:S00]  /*01a0*/  NOP ;  /* 0x0000000000007918 */ /* 0x000fc00000000000 */
[----:B------:R-:W-:-:S00]  /*01b0*/  NOP ;  /* 0x0000000000007918 */ /* 0x000fc00000000000 */
[----:B------:R-:W-:-:S00]  /*01c0*/  NOP ;  /* 0x0000000000007918 */ /* 0x000fc00000000000 */
[----:B------:R-:W-:-:S00]  /*01d0*/  NOP ;  /* 0x0000000000007918 */ /* 0x000fc00000000000 */
[----:B------:R-:W-:-:S00]  /*01e0*/  NOP ;  /* 0x0000000000007918 */ /* 0x000fc00000000000 */
[----:B------:R-:W-:-:S00]  /*01f0*/  NOP ;  /* 0x0000000000007918 */ /* 0x000fc00000000000 */
.L_x_1:


//--------------------- .nv.constant0.triton_poi_fused_convolution_2 --------------------------
	.section	.nv.constant0.triton_poi_fused_convolution_2,"a",@progbits
	.sectionflags	@""
	.align	4
.nv.constant0.triton_poi_fused_convolution_2:
	.zero		548
